	.headerflags	@"EF_CUDA_TEXMODE_UNIFIED EF_CUDA_64BIT_ADDRESS EF_CUDA_ACCELERATORS EF_CUDA_SM90 EF_CUDA_VIRTUAL_SM(EF_CUDA_SM90)"
	.elftype	@"ET_EXEC"


//--------------------- .nv.info                  --------------------------
	.section	.nv.info,"",@"SHT_CUDA_INFO"
	.align	4


	//----- nvinfo : EIATTR_REGCOUNT
	.align		4
        /*0000*/ 	.byte	0x04, 0x2f
        /*0002*/ 	.short	(.L_3 - .L_2)
	.align		4
.L_2:
        /*0004*/ 	.word	index@(triton_per_fused__native_batch_norm_legit_no_training_add_mean_relu_21)
        /*0008*/ 	.word	0x00000027


	//----- nvinfo : EIATTR_MIN_STACK_SIZE
	.align		4
.L_3:
        /*000c*/ 	.byte	0x04, 0x12
        /*000e*/ 	.short	(.L_5 - .L_4)
	.align		4
.L_4:
        /*0010*/ 	.word	index@(triton_per_fused__native_batch_norm_legit_no_training_add_mean_relu_21)
        /*0014*/ 	.word	0x00000000


	//----- nvinfo : EIATTR_FRAME_SIZE
	.align		4
.L_5:
        /*0018*/ 	.byte	0x04, 0x11
        /*001a*/ 	.short	(.L_7 - .L_6)
	.align		4
.L_6:
        /*001c*/ 	.word	index@(triton_per_fused__native_batch_norm_legit_no_training_add_mean_relu_21)
        /*0020*/ 	.word	0x00000000


	//----- nvinfo : EIATTR_MIN_STACK_SIZE
	.align		4
.L_7:
        /*0024*/ 	.byte	0x04, 0x12
        /*0026*/ 	.short	(.L_9 - .L_8)
	.align		4
.L_8:
        /*0028*/ 	.word	index@(triton_per_fused__native_batch_norm_legit_no_training_add_mean_relu_21)
        /*002c*/ 	.word	0x00000000
.L_9:


//--------------------- .nv.info.triton_per_fused__native_batch_norm_legit_no_training_add_mean_relu_21 --------------------------
	.section	.nv.info.triton_per_fused__native_batch_norm_legit_no_training_add_mean_relu_21,"",@"SHT_CUDA_INFO"
	.sectionflags	@""
	.align	4


	//----- nvinfo : EIATTR_CUDA_API_VERSION
	.align		4
        /*0000*/ 	.byte	0x04, 0x37
        /*0002*/ 	.short	(.L_11 - .L_10)
.L_10:
        /*0004*/ 	.word	0x0000007c


	//----- nvinfo : EIATTR_KPARAM_INFO
	.align		4
.L_11:
        /*0008*/ 	.byte	0x04, 0x17
        /*000a*/ 	.short	(.L_13 - .L_12)
.L_12:
        /*000c*/ 	.word	0x00000000
        /*0010*/ 	.short	0x000d
        /*0012*/ 	.short	0x0064
        /*0014*/ 	.byte	0x00, 0xf0, 0x11, 0x00


	//----- nvinfo : EIATTR_KPARAM_INFO
	.align		4
.L_13:
        /*0018*/ 	.byte	0x04, 0x17
        /*001a*/ 	.short	(.L_15 - .L_14)
.L_14:
        /*001c*/ 	.word	0x00000000
        /*0020*/ 	.short	0x000c
        /*0022*/ 	.short	0x0060
        /*0024*/ 	.byte	0x00, 0xf0, 0x11, 0x00


	//----- nvinfo : EIATTR_KPARAM_INFO
	.align		4
.L_15:
        /*0028*/ 	.byte	0x04, 0x17
        /*002a*/ 	.short	(.L_17 - .L_16)
.L_16:
        /*002c*/ 	.word	0x00000000
        /*0030*/ 	.short	0x000b
        /*0032*/ 	.short	0x0058
        /*0034*/ 	.byte	0x00, 0xf4, 0x21, 0x00


	//----- nvinfo : EIATTR_KPARAM_INFO
	.align		4
.L_17:
        /*0038*/ 	.byte	0x04, 0x17
        /*003a*/ 	.short	(.L_19 - .L_18)
.L_18:
        /*003c*/ 	.word	0x00000000
        /*0040*/ 	.short	0x000a
        /*0042*/ 	.short	0x0050
        /*0044*/ 	.byte	0x00, 0xf4, 0x21, 0x00


	//----- nvinfo : EIATTR_KPARAM_INFO
	.align		4
.L_19:
        /*0048*/ 	.byte	0x04, 0x17
        /*004a*/ 	.short	(.L_21 - .L_20)
.L_20:
        /*004c*/ 	.word	0x00000000
        /*0050*/ 	.short	0x0009
        /*0052*/ 	.short	0x0048
        /*0054*/ 	.byte	0x00, 0xf4, 0x21, 0x00


	//----- nvinfo : EIATTR_KPARAM_INFO
	.align		4
.L_21:
        /*0058*/ 	.byte	0x04, 0x17
        /*005a*/ 	.short	(.L_23 - .L_22)
.L_22:
        /*005c*/ 	.word	0x00000000
        /*0060*/ 	.short	0x0008
        /*0062*/ 	.short	0x0040
        /*0064*/ 	.byte	0x00, 0xf4, 0x21, 0x00


	//----- nvinfo : EIATTR_KPARAM_INFO
	.align		4
.L_23:
        /*0068*/ 	.byte	0x04, 0x17
        /*006a*/ 	.short	(.L_25 - .L_24)
.L_24:
        /*006c*/ 	.word	0x00000000
        /*0070*/ 	.short	0x0007
        /*0072*/ 	.short	0x0038
        /*0074*/ 	.byte	0x00, 0xf4, 0x21, 0x00


	//----- nvinfo : EIATTR_KPARAM_INFO
	.align		4
.L_25:
        /*0078*/ 	.byte	0x04, 0x17
        /*007a*/ 	.short	(.L_27 - .L_26)
.L_26:
        /*007c*/ 	.word	0x00000000
        /*0080*/ 	.short	0x0006
        /*0082*/ 	.short	0x0030
        /*0084*/ 	.byte	0x00, 0xf4, 0x21, 0x00


	//----- nvinfo : EIATTR_KPARAM_INFO
	.align		4
.L_27:
        /*0088*/ 	.byte	0x04, 0x17
        /*008a*/ 	.short	(.L_29 - .L_28)
.L_28:
        /*008c*/ 	.word	0x00000000
        /*0090*/ 	.short	0x0005
        /*0092*/ 	.short	0x0028
        /*0094*/ 	.byte	0x00, 0xf4, 0x21, 0x00


	//----- nvinfo : EIATTR_KPARAM_INFO
	.align		4
.L_29:
        /*0098*/ 	.byte	0x04, 0x17
        /*009a*/ 	.short	(.L_31 - .L_30)
.L_30:
        /*009c*/ 	.word	0x00000000
        /*00a0*/ 	.short	0x0004
        /*00a2*/ 	.short	0x0020
        /*00a4*/ 	.byte	0x00, 0xf4, 0x21, 0x00


	//----- nvinfo : EIATTR_KPARAM_INFO
	.align		4
.L_31:
        /*00a8*/ 	.byte	0x04, 0x17
        /*00aa*/ 	.short	(.L_33 - .L_32)
.L_32:
        /*00ac*/ 	.word	0x00000000
        /*00b0*/ 	.short	0x0003
        /*00b2*/ 	.short	0x0018
        /*00b4*/ 	.byte	0x00, 0xf4, 0x21, 0x00


	//----- nvinfo : EIATTR_KPARAM_INFO
	.align		4
.L_33:
        /*00b8*/ 	.byte	0x04, 0x17
        /*00ba*/ 	.short	(.L_35 - .L_34)
.L_34:
        /*00bc*/ 	.word	0x00000000
        /*00c0*/ 	.short	0x0002
        /*00c2*/ 	.short	0x0010
        /*00c4*/ 	.byte	0x00, 0xf4, 0x21, 0x00


	//----- nvinfo : EIATTR_KPARAM_INFO
	.align		4
.L_35:
        /*00c8*/ 	.byte	0x04, 0x17
        /*00ca*/ 	.short	(.L_37 - .L_36)
.L_36:
        /*00cc*/ 	.word	0x00000000
        /*00d0*/ 	.short	0x0001
        /*00d2*/ 	.short	0x0008
        /*00d4*/ 	.byte	0x00, 0xf4, 0x21, 0x00


	//----- nvinfo : EIATTR_KPARAM_INFO
	.align		4
.L_37:
        /*00d8*/ 	.byte	0x04, 0x17
        /*00da*/ 	.short	(.L_39 - .L_38)
.L_38:
        /*00dc*/ 	.word	0x00000000
        /*00e0*/ 	.short	0x0000
        /*00e2*/ 	.short	0x0000
        /*00e4*/ 	.byte	0x00, 0xf4, 0x21, 0x00


	//----- nvinfo : EIATTR_SPARSE_MMA_MASK
	.align		4
.L_39:
        /*00e8*/ 	.byte	0x03, 0x50
        /*00ea*/ 	.short	0x0000


	//----- nvinfo : EIATTR_MAXREG_COUNT
	.align		4
        /*00ec*/ 	.byte	0x03, 0x1b
        /*00ee*/ 	.short	0x00ff


	//----- nvinfo : EIATTR_COOP_GROUP_MASK_REGIDS
	.align		4
        /*00f0*/ 	.byte	0x04, 0x29
        /*00f2*/ 	.short	(.L_41 - .L_40)


	//   ....[0]....
.L_40:
        /*00f4*/ 	.word	0xffffffff


	//   ....[1]....
        /*00f8*/ 	.word	0xffffffff


	//   ....[2]....
        /*00fc*/ 	.word	0xffffffff


	//   ....[3]....
        /*0100*/ 	.word	0xffffffff


	//----- nvinfo : EIATTR_COOP_GROUP_INSTR_OFFSETS
	.align		4
.L_41:
        /*0104*/ 	.byte	0x04, 0x28
        /*0106*/ 	.short	(.L_43 - .L_42)


	//   ....[0]....
.L_42:
        /*0108*/ 	.word	0x00000d10


	//   ....[1]....
        /*010c*/ 	.word	0x00000d20


	//   ....[2]....
        /*0110*/ 	.word	0x00000d60


	//   ....[3]....
        /*0114*/ 	.word	0x00000d70


	//----- nvinfo : EIATTR_EXIT_INSTR_OFFSETS
	.align		4
.L_43:
        /*0118*/ 	.byte	0x04, 0x1c
        /*011a*/ 	.short	(.L_45 - .L_44)


	//   ....[0]....
.L_44:
        /*011c*/ 	.word	0x00000ed0


	//   ....[1]....
        /*0120*/ 	.word	0x00000f00


	//----- nvinfo : EIATTR_REQNTID
	.align		4
.L_45:
        /*0124*/ 	.byte	0x04, 0x10
        /*0126*/ 	.short	(.L_47 - .L_46)
.L_46:
        /*0128*/ 	.word	0x00000100
        /*012c*/ 	.word	0x00000001
        /*0130*/ 	.word	0x00000001


	//----- nvinfo : EIATTR_CBANK_PARAM_SIZE
	.align		4
.L_47:
        /*0134*/ 	.byte	0x03, 0x19
        /*0136*/ 	.short	0x0068


	//----- nvinfo : EIATTR_PARAM_CBANK
	.align		4
        /*0138*/ 	.byte	0x04, 0x0a
        /*013a*/ 	.short	(.L_49 - .L_48)
	.align		4
.L_48:
        /*013c*/ 	.word	index@(.nv.constant0.triton_per_fused__native_batch_norm_legit_no_training_add_mean_relu_21)
        /*0140*/ 	.short	0x0210
        /*0142*/ 	.short	0x0068


	//----- nvinfo : EIATTR_SW_WAR
	.align		4
.L_49:
        /*0144*/ 	.byte	0x04, 0x36
        /*0146*/ 	.short	(.L_51 - .L_50)
.L_50:
        /*0148*/ 	.word	0x00000008
.L_51:


//--------------------- .nv.callgraph             --------------------------
	.section	.nv.callgraph,"",@"SHT_CUDA_CALLGRAPH"
	.align	4
	.sectionentsize	8
	.align		4
        /*0000*/ 	.word	0x00000000
	.align		4
        /*0004*/ 	.word	0xffffffff
	.align		4
        /*0008*/ 	.word	0x00000000
	.align		4
        /*000c*/ 	.word	0xfffffffe
	.align		4
        /*0010*/ 	.word	0x00000000
	.align		4
        /*0014*/ 	.word	0xfffffffd
	.align		4
        /*0018*/ 	.word	0x00000000
	.align		4
        /*001c*/ 	.word	0xfffffffc


//--------------------- .nv.constant4             --------------------------
	.section	.nv.constant4,"a",@progbits
	.align	8
	.align		8
.nv.constant4:
        /*0000*/ 	.dword	_$_str
	.align		8
        /*0008*/ 	.dword	_$_str_$_2


//--------------------- .text.triton_per_fused__native_batch_norm_legit_no_training_add_mean_relu_21 --------------------------
	.section	.text.triton_per_fused__native_batch_norm_legit_no_training_add_mean_relu_21,"ax",@progbits
	.sectionflags	@"SHF_BARRIERS=1"
	.align	128
        .global         triton_per_fused__native_batch_norm_legit_no_training_add_mean_relu_21
        .type           triton_per_fused__native_batch_norm_legit_no_training_add_mean_relu_21,@function
        .size           triton_per_fused__native_batch_norm_legit_no_training_add_mean_relu_21,(.L_x_1 - triton_per_fused__native_batch_norm_legit_no_training_add_mean_relu_21)
        .other          triton_per_fused__native_batch_norm_legit_no_training_add_mean_relu_21,@"STO_CUDA_ENTRY STV_DEFAULT"
triton_per_fused__native_batch_norm_legit_no_training_add_mean_relu_21:
.text.triton_per_fused__native_batch_norm_legit_no_training_add_mean_relu_21:
[----:B------:R-:W0:Y:S01]  /*0000*/  LDC R1, c[0x0][0x28] ;  /* 0x00000a00ff017b82 */ /* 0x000e220000000800 */
[----:B------:R-:W1:Y:S07]  /*0010*/  S2R R4, SR_TID.X ;  /* 0x0000000000047919 */ /* 0x000e6e0000002100 */
[----:B------:R-:W2:Y:S01]  /*0020*/  LDC.64 R6, c[0x0][0x230] ;  /* 0x00008c00ff067b82 */ /* 0x000ea20000000a00 */
[----:B------:R-:W-:Y:S01]  /*0030*/  ULDC.64 UR6, c[0x0][0x208] ;  /* 0x0000820000067ab9 */ /* 0x000fe20000000a00 */
[----:B------:R-:W3:Y:S06]  /*0040*/  S2R R2, SR_CTAID.X ;  /* 0x0000000000027919 */ /* 0x000eec0000002500 */
[----:B------:R-:W4:Y:S08]  /*0050*/  LDC.64 R16, c[0x0][0x258] ;  /* 0x00009600ff107b82 */ /* 0x000f300000000a00 */
[----:B------:R-:W5:Y:S01]  /*0060*/  LDC.64 R28, c[0x0][0x238] ;  /* 0x00008e00ff1c7b82 */ /* 0x000f620000000a00 */
[----:B-1----:R-:W-:-:S02]  /*0070*/  SHF.R.U32.HI R5, RZ, 0x2, R4 ;  /* 0x00000002ff057819 */ /* 0x002fc40000011604 */
[----:B---3--:R-:W-:Y:S02]  /*0080*/  SHF.L.U32 R0, R2, 0x7, RZ ;  /* 0x0000000702007819 */ /* 0x008fe400000006ff */
[----:B------:R-:W-:Y:S02]  /*0090*/  SHF.R.S32.HI R8, RZ, 0x18, R2 ;  /* 0x00000018ff087819 */ /* 0x000fe40000011402 */
[----:B------:R-:W-:Y:S02]  /*00a0*/  SGXT.U32 R5, R5, 0x6 ;  /* 0x000000060505781a */ /* 0x000fe40000000000 */
[----:B------:R-:W-:Y:S02]  /*00b0*/  SGXT R8, R8, 0x1 ;  /* 0x000000010808781a */ /* 0x000fe40000000200 */
[----:B------:R-:W-:Y:S02]  /*00c0*/  LOP3.LUT R3, R0, R5, RZ, 0xfc, !PT ;  /* 0x0000000500037212 */ /* 0x000fe400078efcff */
[----:B------:R-:W-:-:S02]  /*00d0*/  LOP3.LUT R2, R0, 0x40, R5, 0xfe, !PT ;  /* 0x0000004000027812 */ /* 0x000fc400078efe05 */
[C---:B------:R-:W-:Y:S02]  /*00e0*/  LEA.HI R9, R8.reuse, R3, RZ, 0xa ;  /* 0x0000000308097211 */ /* 0x040fe400078f50ff */
[----:B------:R-:W-:Y:S02]  /*00f0*/  LEA.HI R8, R8, R2, RZ, 0xa ;  /* 0x0000000208087211 */ /* 0x000fe400078f50ff */
[----:B------:R-:W-:Y:S02]  /*0100*/  LOP3.LUT R10, R9, 0xfffffc00, RZ, 0xc0, !PT ;  /* 0xfffffc00090a7812 */ /* 0x000fe400078ec0ff */
[----:B------:R-:W-:Y:S02]  /*0110*/  LOP3.LUT R5, R8, 0xfffffc00, RZ, 0xc0, !PT ;  /* 0xfffffc0008057812 */ /* 0x000fe400078ec0ff */
[----:B------:R-:W-:Y:S02]  /*0120*/  IADD3 R23, R3, -R10, RZ ;  /* 0x8000000a03177210 */ /* 0x000fe40007ffe0ff */
[----:B------:R-:W-:Y:S01]  /*0130*/  IADD3 R24, R2, -R5, RZ ;  /* 0x8000000502187210 */ /* 0x000fe20007ffe0ff */
[----:B------:R-:W1:Y:S02]  /*0140*/  LDC.64 R10, c[0x0][0x228] ;  /* 0x00008a00ff0a7b82 */ /* 0x000e640000000a00 */
[----:B--2---:R-:W-:-:S04]  /*0150*/  IMAD.WIDE R8, R23, 0x4, R6 ;  /* 0x0000000417087825 */ /* 0x004fc800078e0206 */
[----:B------:R-:W-:Y:S02]  /*0160*/  IMAD.WIDE R6, R24, 0x4, R6 ;  /* 0x0000000418067825 */ /* 0x000fe400078e0206 */
[----:B------:R-:W2:Y:S04]  /*0170*/  LDG.E.EL R8, desc[UR6][R8.64] ;  /* 0x0000000608087981 */ /* 0x000ea8000c2e1900 */
[----:B------:R-:W3:Y:S01]  /*0180*/  LDG.E.EL R6, desc[UR6][R6.64] ;  /* 0x0000000606067981 */ /* 0x000ee2000c2e1900 */
[----:B------:R-:W-:Y:S01]  /*0190*/  SHF.L.U32 R14, R4, 0x2, RZ ;  /* 0x00000002040e7819 */ /* 0x000fe200000006ff */
[----:B------:R-:W-:-:S03]  /*01a0*/  HFMA2.MMA R4, -RZ, RZ, 1.625, 0 ;  /* 0x3e800000ff047435 */ /* 0x000fc600000001ff */
[----:B------:R-:W-:-:S04]  /*01b0*/  LOP3.LUT R19, R14, 0xc, RZ, 0xc0, !PT ;  /* 0x0000000c0e137812 */ /* 0x000fc800078ec0ff */
[----:B------:R-:W-:Y:S01]  /*01c0*/  LEA R2, R2, R19, 0x4 ;  /* 0x0000001302027211 */ /* 0x000fe200078e20ff */
[----:B-1----:R-:W-:-:S04]  /*01d0*/  IMAD.WIDE R20, R23, 0x4, R10 ;  /* 0x0000000417147825 */ /* 0x002fc800078e020a */
[C---:B------:R-:W-:Y:S01]  /*01e0*/  IMAD.WIDE R10, R24.reuse, 0x4, R10 ;  /* 0x00000004180a7825 */ /* 0x040fe200078e020a */
[----:B------:R-:W-:Y:S01]  /*01f0*/  LEA R3, R3, R19, 0x4 ;  /* 0x0000001303037211 */ /* 0x000fe200078e20ff */
[----:B------:R-:W4:Y:S04]  /*0200*/  LDG.E.EL R21, desc[UR6][R20.64] ;  /* 0x0000000614157981 */ /* 0x000f28000c2e1900 */
[----:B------:R-:W4:Y:S01]  /*0210*/  LDG.E.EL R26, desc[UR6][R10.64] ;  /* 0x000000060a1a7981 */ /* 0x000f22000c2e1900 */
[----:B-----5:R-:W-:-:S05]  /*0220*/  IMAD.WIDE R32, R24, 0x4, R28 ;  /* 0x0000000418207825 */ /* 0x020fca00078e021c */
[----:B------:R-:W5:Y:S01]  /*0230*/  LDG.E.EL R27, desc[UR6][R32.64] ;  /* 0x00000006201b7981 */ /* 0x000f62000c2e1900 */
[----:B------:R-:W-:-:S05]  /*0240*/  IMAD.WIDE R28, R23, 0x4, R28 ;  /* 0x00000004171c7825 */ /* 0x000fca00078e021c */
[----:B------:R-:W5:Y:S01]  /*0250*/  LDG.E.EL R19, desc[UR6][R28.64] ;  /* 0x000000061c137981 */ /* 0x000f62000c2e1900 */
[----:B--2---:R-:W-:Y:S02]  /*0260*/  FADD R5, R8, 9.9999997473787516356e-06 ;  /* 0x3727c5ac08057421 */ /* 0x004fe40000000000 */
[----:B------:R-:W1:Y:S01]  /*0270*/  LDC.64 R8, c[0x0][0x220] ;  /* 0x00008800ff087b82 */ /* 0x000e620000000a00 */
[----:B---3--:R-:W-:Y:S01]  /*0280*/  FADD R12, R6, 9.9999997473787516356e-06 ;  /* 0x3727c5ac060c7421 */ /* 0x008fe20000000000 */
[----:B------:R-:W2:Y:S06]  /*0290*/  MUFU.SQRT R18, R5 ;  /* 0x0000000500127308 */ /* 0x000eac0000002000 */
[----:B------:R-:W3:Y:S02]  /*02a0*/  LDC.64 R6, c[0x0][0x240] ;  /* 0x00009000ff067b82 */ /* 0x000ee40000000a00 */
[----:B------:R4:W4:Y:S01]  /*02b0*/  MUFU.SQRT R22, R12 ;  /* 0x0000000c00167308 */ /* 0x0009220000002000 */
[----:B--2---:R-:W-:-:S02]  /*02c0*/  FSETP.GT.AND P0, PT, R18, 8.50705917302346158658e+37, PT ;  /* 0x7e8000001200780b */ /* 0x004fc40003f04000 */
[----:B------:R-:W-:Y:S01]  /*02d0*/  FSETP.GEU.AND P2, PT, R18, 1.175494350822287508e-38, PT ;  /* 0x008000001200780b */ /* 0x000fe20003f4e000 */
[----:B----4-:R-:W-:Y:S01]  /*02e0*/  IMAD.WIDE R12, R23, 0x4, R16 ;  /* 0x00000004170c7825 */ /* 0x010fe200078e0210 */
[----:B------:R-:W-:Y:S02]  /*02f0*/  FSEL R15, R4, 1, P0 ;  /* 0x3f800000040f7808 */ /* 0x000fe40000000000 */
[C---:B------:R-:W-:Y:S02]  /*0300*/  FSETP.GT.AND P1, PT, R22.reuse, 8.50705917302346158658e+37, PT ;  /* 0x7e8000001600780b */ /* 0x040fe40003f24000 */
[----:B------:R1:W2:Y:S01]  /*0310*/  LDG.E.EL R25, desc[UR6][R12.64] ;  /* 0x000000060c197981 */ /* 0x0002a2000c2e1900 */
[----:B------:R-:W-:Y:S02]  /*0320*/  FSETP.GEU.AND P3, PT, R22, 1.175494350822287508e-38, PT ;  /* 0x008000001600780b */ /* 0x000fe40003f6e000 */
[----:B------:R-:W-:Y:S02]  /*0330*/  FSEL R14, R4, 1, P1 ;  /* 0x3f800000040e7808 */ /* 0x000fe40000800000 */
[----:B------:R-:W-:-:S04]  /*0340*/  @P0 FMUL R18, R18, 0.25 ;  /* 0x3e80000012120820 */ /* 0x000fc80000400000 */
[----:B------:R-:W-:Y:S02]  /*0350*/  @!P2 FMUL R18, R18, 16777216 ;  /* 0x4b8000001212a820 */ /* 0x000fe40000400000 */
[----:B------:R-:W-:-:S04]  /*0360*/  @P1 FMUL R22, R22, 0.25 ;  /* 0x3e80000016161820 */ /* 0x000fc80000400000 */
[----:B------:R-:W4:Y:S01]  /*0370*/  MUFU.RCP R18, R18 ;  /* 0x0000001200127308 */ /* 0x000f220000001000 */
[----:B------:R-:W-:-:S07]  /*0380*/  @!P3 FMUL R22, R22, 16777216 ;  /* 0x4b8000001616b820 */ /* 0x000fce0000400000 */
[----:B------:R-:W5:Y:S01]  /*0390*/  MUFU.RCP R5, R22 ;  /* 0x0000001600057308 */ /* 0x000f620000001000 */
[----:B------:R-:W-:Y:S01]  /*03a0*/  @!P2 FMUL R15, R15, 16777216 ;  /* 0x4b8000000f0fa820 */ /* 0x000fe20000400000 */
[----:B------:R-:W-:Y:S01]  /*03b0*/  @!P3 FMUL R14, R14, 16777216 ;  /* 0x4b8000000e0eb820 */ /* 0x000fe20000400000 */
[----:B-1----:R-:W-:-:S04]  /*03c0*/  IMAD.WIDE R12, R2, 0x4, R8 ;  /* 0x00000004020c7825 */ /* 0x002fc800078e0208 */
[----:B----4-:R-:W-:Y:S01]  /*03d0*/  FMUL R18, R18, R15 ;  /* 0x0000000f12127220 */ /* 0x010fe20000400000 */
[----:B0--3--:R-:W-:-:S04]  /*03e0*/  IMAD.WIDE R30, R24, 0x4, R6 ;  /* 0x00000004181e7825 */ /* 0x009fc800078e0206 */
[----:B-----5:R-:W-:Y:S01]  /*03f0*/  FMUL R5, R5, R14 ;  /* 0x0000000e05057220 */ /* 0x020fe20000400000 */
[----:B------:R-:W-:Y:S01]  /*0400*/  IMAD.WIDE R8, R3, 0x4, R8 ;  /* 0x0000000403087825 */ /* 0x000fe200078e0208 */
[----:B------:R-:W3:Y:S04]  /*0410*/  LDG.E.128 R12, desc[UR6][R12.64] ;  /* 0x000000060c0c7981 */ /* 0x000ee8000c1e1d00 */
[----:B------:R0:W4:Y:S04]  /*0420*/  LDG.E.EL R22, desc[UR6][R30.64] ;  /* 0x000000061e167981 */ /* 0x000128000c2e1900 */
[----:B------:R-:W5:Y:S01]  /*0430*/  LDG.E.128 R8, desc[UR6][R8.64] ;  /* 0x0000000608087981 */ /* 0x000f62000c1e1d00 */
[----:B------:R-:W-:-:S05]  /*0440*/  IMAD.WIDE R6, R23, 0x4, R6 ;  /* 0x0000000417067825 */ /* 0x000fca00078e0206 */
[----:B------:R1:W5:Y:S01]  /*0450*/  LDG.E.EL R20, desc[UR6][R6.64] ;  /* 0x0000000606147981 */ /* 0x000362000c2e1900 */
[----:B--2---:R-:W-:-:S06]  /*0460*/  FADD R25, R25, 9.9999997473787516356e-06 ;  /* 0x3727c5ac19197421 */ /* 0x004fcc0000000000 */
[----:B------:R-:W2:Y:S02]  /*0470*/  MUFU.SQRT R25, R25 ;  /* 0x0000001900197308 */ /* 0x000ea40000002000 */
[C---:B--2---:R-:W-:Y:S02]  /*0480*/  FSETP.GT.AND P0, PT, R25.reuse, 8.50705917302346158658e+37, PT ;  /* 0x7e8000001900780b */ /* 0x044fe40003f04000 */
[----:B------:R-:W-:Y:S01]  /*0490*/  FSETP.GEU.AND P1, PT, R25, 1.175494350822287508e-38, PT ;  /* 0x008000001900780b */ /* 0x000fe20003f2e000 */
[--C-:B---3--:R-:W-:Y:S01]  /*04a0*/  FADD R14, R14, -R26.reuse ;  /* 0x8000001a0e0e7221 */ /* 0x108fe20000000000 */
[--C-:B------:R-:W-:Y:S01]  /*04b0*/  FADD R32, R15, -R26.reuse ;  /* 0x8000001a0f207221 */ /* 0x100fe20000000000 */
[--C-:B0-----:R-:W-:Y:S01]  /*04c0*/  FADD R30, R13, -R26.reuse ;  /* 0x8000001a0d1e7221 */ /* 0x101fe20000000000 */
[----:B------:R-:W-:Y:S01]  /*04d0*/  FADD R12, R12, -R26 ;  /* 0x8000001a0c0c7221 */ /* 0x000fe20000000000 */
[C---:B-1----:R-:W-:Y:S01]  /*04e0*/  FMUL R7, R5.reuse, R14 ;  /* 0x0000000e05077220 */ /* 0x042fe20000400000 */
[C---:B------:R-:W-:Y:S01]  /*04f0*/  FMUL R32, R5.reuse, R32 ;  /* 0x0000002005207220 */ /* 0x040fe20000400000 */
[C---:B------:R-:W-:Y:S01]  /*0500*/  FMUL R13, R5.reuse, R30 ;  /* 0x0000001e050d7220 */ /* 0x040fe20000400000 */
[----:B------:R-:W-:Y:S01]  /*0510*/  FMUL R15, R5, R12 ;  /* 0x0000000c050f7220 */ /* 0x000fe20000400000 */
[C-C-:B----4-:R-:W-:Y:S01]  /*0520*/  FFMA R6, R27.reuse, R7, R22.reuse ;  /* 0x000000071b067223 */ /* 0x150fe20000000016 */
[C-C-:B------:R-:W-:Y:S01]  /*0530*/  FFMA R5, R27.reuse, R32, R22.reuse ;  /* 0x000000201b057223 */ /* 0x140fe20000000016 */
[C-C-:B------:R-:W-:Y:S01]  /*0540*/  FFMA R7, R27.reuse, R13, R22.reuse ;  /* 0x0000000d1b077223 */ /* 0x140fe20000000016 */
[----:B------:R-:W-:Y:S01]  /*0550*/  FFMA R12, R27, R15, R22 ;  /* 0x0000000f1b0c7223 */ /* 0x000fe20000000016 */
[--C-:B-----5:R-:W-:Y:S01]  /*0560*/  FADD R11, R11, -R21.reuse ;  /* 0x800000150b0b7221 */ /* 0x120fe20000000000 */
[----:B------:R-:W0:Y:S01]  /*0570*/  LDC.64 R26, c[0x0][0x250] ;  /* 0x00009400ff1a7b82 */ /* 0x000e220000000a00 */
[--C-:B------:R-:W-:Y:S01]  /*0580*/  FADD R9, R9, -R21.reuse ;  /* 0x8000001509097221 */ /* 0x100fe20000000000 */
[--C-:B------:R-:W-:Y:S01]  /*0590*/  FADD R13, R10, -R21.reuse ;  /* 0x800000150a0d7221 */ /* 0x100fe20000000000 */
[----:B------:R-:W-:Y:S01]  /*05a0*/  FMUL R22, R18, R11 ;  /* 0x0000000b12167220 */ /* 0x000fe20000400000 */
[----:B------:R-:W-:Y:S01]  /*05b0*/  FADD R21, R8, -R21 ;  /* 0x8000001508157221 */ /* 0x000fe20000000000 */
[----:B------:R-:W-:-:S03]  /*05c0*/  FMUL R9, R18, R9 ;  /* 0x0000000912097220 */ /* 0x000fc60000400000 */
[----:B------:R-:W1:Y:S01]  /*05d0*/  LDC.64 R10, c[0x0][0x260] ;  /* 0x00009800ff0a7b82 */ /* 0x000e620000000a00 */
[----:B------:R-:W-:Y:S01]  /*05e0*/  @P0 FMUL R25, R25, 0.25 ;  /* 0x3e80000019190820 */ /* 0x000fe20000400000 */
[----:B------:R-:W-:Y:S01]  /*05f0*/  FMUL R15, R18, R21 ;  /* 0x00000015120f7220 */ /* 0x000fe20000400000 */
[----:B------:R-:W-:Y:S02]  /*0600*/  FFMA R21, R19, R9, R20 ;  /* 0x0000000913157223 */ /* 0x000fe40000000014 */
[----:B------:R-:W-:-:S03]  /*0610*/  @!P1 FMUL R25, R25, 16777216 ;  /* 0x4b80000019199820 */ /* 0x000fc60000400000 */
[----:B------:R-:W2:Y:S01]  /*0620*/  LDC.64 R8, c[0x0][0x268] ;  /* 0x00009a00ff087b82 */ /* 0x000ea20000000a00 */
[----:B------:R-:W-:-:S04]  /*0630*/  IMAD.WIDE R32, R24, 0x4, R16 ;  /* 0x0000000418207825 */ /* 0x000fc800078e0210 */
[----:B------:R-:W-:Y:S01]  /*0640*/  FMUL R13, R18, R13 ;  /* 0x0000000d120d7220 */ /* 0x000fe20000400000 */
[----:B------:R-:W3:Y:S02]  /*0650*/  MUFU.RCP R25, R25 ;  /* 0x0000001900197308 */ /* 0x000ee40000001000 */
[----:B------:R-:W4:Y:S01]  /*0660*/  LDC.64 R16, c[0x0][0x248] ;  /* 0x00009200ff107b82 */ /* 0x000f220000000a00 */
[C-C-:B------:R-:W-:Y:S01]  /*0670*/  FFMA R22, R19.reuse, R22, R20.reuse ;  /* 0x0000001613167223 */ /* 0x140fe20000000014 */
[C-C-:B------:R-:W-:Y:S01]  /*0680*/  FFMA R18, R19.reuse, R13, R20.reuse ;  /* 0x0000000d13127223 */ /* 0x140fe20000000014 */
[----:B------:R-:W-:Y:S01]  /*0690*/  FFMA R14, R19, R15, R20 ;  /* 0x0000000f130e7223 */ /* 0x000fe20000000014 */
[----:B------:R-:W-:Y:S01]  /*06a0*/  FSEL R20, R4, 1, P0 ;  /* 0x3f80000004147808 */ /* 0x000fe20000000000 */
[----:B0-----:R-:W-:Y:S01]  /*06b0*/  IMAD.WIDE R28, R24, 0x4, R26 ;  /* 0x00000004181c7825 */ /* 0x001fe200078e021a */
[----:B------:R-:W5:Y:S03]  /*06c0*/  LDG.E.EL R13, desc[UR6][R32.64] ;  /* 0x00000006200d7981 */ /* 0x000f66000c2e1900 */
[----:B------:R-:W-:Y:S01]  /*06d0*/  @!P1 FMUL R20, R20, 16777216 ;  /* 0x4b80000014149820 */ /* 0x000fe20000400000 */
[----:B------:R1:W5:Y:S03]  /*06e0*/  LDG.E.EL R19, desc[UR6][R28.64] ;  /* 0x000000061c137981 */ /* 0x000366000c2e1900 */
[----:B---3--:R-:W-:Y:S01]  /*06f0*/  FMUL R25, R25, R20 ;  /* 0x0000001419197220 */ /* 0x008fe20000400000 */
[----:B-1----:R-:W-:-:S05]  /*0700*/  IMAD.WIDE R28, R23, 0x4, R10 ;  /* 0x00000004171c7825 */ /* 0x002fca00078e020a */
[----:B------:R2:W3:Y:S01]  /*0710*/  LDG.E.EL R20, desc[UR6][R28.64] ;  /* 0x000000061c147981 */ /* 0x0004e2000c2e1900 */
[----:B------:R-:W-:-:S04]  /*0720*/  IMAD.WIDE R30, R23, 0x4, R26 ;  /* 0x00000004171e7825 */ /* 0x000fc800078e021a */
[C---:B------:R-:W-:Y:S01]  /*0730*/  IMAD.WIDE R10, R24.reuse, 0x4, R10 ;  /* 0x00000004180a7825 */ /* 0x040fe200078e020a */
[----:B------:R-:W3:Y:S03]  /*0740*/  LDG.E.EL R26, desc[UR6][R30.64] ;  /* 0x000000061e1a7981 */ /* 0x000ee6000c2e1900 */
[--C-:B--2---:R-:W-:Y:S01]  /*0750*/  IMAD.WIDE R28, R23, 0x4, R8.reuse ;  /* 0x00000004171c7825 */ /* 0x104fe200078e0208 */
[----:B------:R-:W2:Y:S03]  /*0760*/  LDG.E.EL R15, desc[UR6][R10.64] ;  /* 0x000000060a0f7981 */ /* 0x000ea6000c2e1900 */
[----:B------:R-:W-:Y:S01]  /*0770*/  IMAD.WIDE R8, R24, 0x4, R8 ;  /* 0x0000000418087825 */ /* 0x000fe200078e0208 */
[----:B------:R4:W2:Y:S04]  /*0780*/  LDG.E.EL R23, desc[UR6][R28.64] ;  /* 0x000000061c177981 */ /* 0x0008a8000c2e1900 */
[----:B------:R0:W2:Y:S01]  /*0790*/  LDG.E.EL R24, desc[UR6][R8.64] ;  /* 0x0000000608187981 */ /* 0x0000a2000c2e1900 */
[----:B----4-:R-:W-:-:S05]  /*07a0*/  IMAD.WIDE R28, R3, 0x4, R16 ;  /* 0x00000004031c7825 */ /* 0x010fca00078e0210 */
[----:B------:R-:W3:Y:S02]  /*07b0*/  LDG.E.128 R8, desc[UR6][R28.64] ;  /* 0x000000061c087981 */ /* 0x000ee4000c1e1d00 */
[--C-:B---3--:R-:W-:Y:S01]  /*07c0*/  FADD R30, R11, -R26.reuse ;  /* 0x8000001a0b1e7221 */ /* 0x108fe20000000000 */
[----:B------:R-:W-:Y:S01]  /*07d0*/  FADD R36, R10, -R26 ;  /* 0x8000001a0a247221 */ /* 0x000fe20000000000 */
[----:B------:R-:W-:-:S04]  /*07e0*/  IMAD.WIDE R10, R2, 0x4, R16 ;  /* 0x00000004020a7825 */ /* 0x000fc800078e0210 */
[--C-:B------:R-:W-:Y:S01]  /*07f0*/  FADD R34, R8, -R26.reuse ;  /* 0x8000001a08227221 */ /* 0x100fe20000000000 */
[----:B------:R-:W-:Y:S02]  /*0800*/  FADD R32, R9, -R26 ;  /* 0x8000001a09207221 */ /* 0x000fe40000000000 */
[----:B------:R-:W3:Y:S01]  /*0810*/  LDG.E.128 R8, desc[UR6][R10.64] ;  /* 0x000000060a087981 */ /* 0x000ee2000c1e1d00 */
[----:B-----5:R-:W-:-:S04]  /*0820*/  FADD R17, R13, 9.9999997473787516356e-06 ;  /* 0x3727c5ac0d117421 */ /* 0x020fc80000000000 */
[----:B------:R-:W1:Y:S02]  /*0830*/  MUFU.SQRT R13, R17 ;  /* 0x00000011000d7308 */ /* 0x000e640000002000 */
[C---:B-1----:R-:W-:Y:S02]  /*0840*/  FSETP.GT.AND P0, PT, R13.reuse, 8.50705917302346158658e+37, PT ;  /* 0x7e8000000d00780b */ /* 0x042fe40003f04000 */
[----:B------:R-:W-:Y:S01]  /*0850*/  FSETP.GEU.AND P1, PT, R13, 1.175494350822287508e-38, PT ;  /* 0x008000000d00780b */ /* 0x000fe20003f2e000 */
[----:B------:R-:W-:-:S10]  /*0860*/  FMUL R16, R34, R25 ;  /* 0x0000001922107220 */ /* 0x000fd40000400000 */
[----:B------:R-:W-:-:S04]  /*0870*/  @P0 FMUL R13, R13, 0.25 ;  /* 0x3e8000000d0d0820 */ /* 0x000fc80000400000 */
[----:B------:R-:W-:Y:S01]  /*0880*/  @!P1 FMUL R13, R13, 16777216 ;  /* 0x4b8000000d0d9820 */ /* 0x000fe20000400000 */
[----:B--2---:R-:W-:-:S05]  /*0890*/  FFMA R16, R20, R16, R23 ;  /* 0x0000001014107223 */ /* 0x004fca0000000017 */
[----:B------:R-:W1:Y:S01]  /*08a0*/  MUFU.RCP R13, R13 ;  /* 0x0000000d000d7308 */ /* 0x000e620000001000 */
[----:B------:R-:W-:Y:S01]  /*08b0*/  FSEL R4, R4, 1, P0 ;  /* 0x3f80000004047808 */ /* 0x000fe20000000000 */
[----:B------:R-:W-:Y:S01]  /*08c0*/  FMUL R26, R32, R25 ;  /* 0x00000019201a7220 */ /* 0x000fe20000400000 */
[----:B------:R-:W-:-:S03]  /*08d0*/  FSETP.GEU.AND P0, PT, R16, RZ, PT ;  /* 0x000000ff1000720b */ /* 0x000fc60003f0e000 */
[----:B------:R-:W-:Y:S01]  /*08e0*/  @!P1 FMUL R4, R4, 16777216 ;  /* 0x4b80000004049820 */ /* 0x000fe20000400000 */
[----:B------:R-:W-:Y:S01]  /*08f0*/  FFMA R26, R20, R26, R23 ;  /* 0x0000001a141a7223 */ /* 0x000fe20000000017 */
[----:B------:R-:W-:Y:S01]  /*0900*/  FSEL R17, R16, RZ, P0 ;  /* 0x000000ff10117208 */ /* 0x000fe20000000000 */
[----:B------:R-:W-:-:S03]  /*0910*/  FMUL R32, R36, R25 ;  /* 0x0000001924207220 */ /* 0x000fc60000400000 */
[----:B------:R-:W-:Y:S01]  /*0920*/  FSETP.GEU.AND P1, PT, R26, RZ, PT ;  /* 0x000000ff1a00720b */ /* 0x000fe20003f2e000 */
[----:B-1----:R-:W-:Y:S01]  /*0930*/  FMUL R13, R13, R4 ;  /* 0x000000040d0d7220 */ /* 0x002fe20000400000 */
[----:B------:R-:W-:Y:S02]  /*0940*/  FFMA R32, R20, R32, R23 ;  /* 0x0000002014207223 */ /* 0x000fe40000000017 */
[----:B------:R-:W-:-:S03]  /*0950*/  FSEL R26, R26, RZ, P1 ;  /* 0x000000ff1a1a7208 */ /* 0x000fc60000800000 */
[----:B------:R-:W-:Y:S01]  /*0960*/  FSETP.GEU.AND P1, PT, R32, RZ, PT ;  /* 0x000000ff2000720b */ /* 0x000fe20003f2e000 */
[----:B------:R-:W-:Y:S01]  /*0970*/  FMUL R30, R30, R25 ;  /* 0x000000191e1e7220 */ /* 0x000fe20000400000 */
[----:B------:R-:W-:-:S03]  /*0980*/  FSETP.GEU.AND P4, PT, R14, -R17, PT ;  /* 0x800000110e00720b */ /* 0x000fc60003f8e000 */
[----:B------:R-:W-:Y:S01]  /*0990*/  FFMA R30, R20, R30, R23 ;  /* 0x0000001e141e7223 */ /* 0x000fe20000000017 */
[----:B------:R-:W-:Y:S01]  /*09a0*/  FADD R14, R14, R17 ;  /* 0x000000110e0e7221 */ /* 0x000fe20000000000 */
[C---:B------:R-:W-:Y:S01]  /*09b0*/  FSETP.GEU.AND P0, PT, R21.reuse, -R26, PT ;  /* 0x8000001a1500720b */ /* 0x040fe20003f0e000 */
[----:B------:R-:W-:Y:S02]  /*09c0*/  FADD R21, R21, R26 ;  /* 0x0000001a15157221 */ /* 0x000fe40000000000 */
[----:B------:R-:W-:-:S04]  /*09d0*/  FSETP.GEU.AND P2, PT, R30, RZ, PT ;  /* 0x000000ff1e00720b */ /* 0x000fc80003f4e000 */
[----:B------:R-:W-:-:S04]  /*09e0*/  FSEL R23, R30, RZ, P2 ;  /* 0x000000ff1e177208 */ /* 0x000fc80001000000 */
[C---:B------:R-:W-:Y:S01]  /*09f0*/  FSETP.GEU.AND P2, PT, R22.reuse, -R23, PT ;  /* 0x800000171600720b */ /* 0x040fe20003f4e000 */
[----:B------:R-:W-:Y:S01]  /*0a00*/  FADD R22, R22, R23 ;  /* 0x0000001716167221 */ /* 0x000fe20000000000 */
[----:B------:R-:W1:Y:S01]  /*0a10*/  S2UR UR5, SR_CgaCtaId ;  /* 0x00000000000579c3 */ /* 0x000e620000008800 */
[----:B------:R-:W-:Y:S02]  /*0a20*/  UMOV UR4, 0x400 ;  /* 0x0000040000047882 */ /* 0x000fe40000000000 */
[----:B-1----:R-:W-:Y:S01]  /*0a30*/  UPRMT UR4, UR5, 0x654, UR4 ;  /* 0x0000065405047896 */ /* 0x002fe20008000004 */
[--C-:B---3--:R-:W-:Y:S01]  /*0a40*/  FADD R16, R8, -R19.reuse ;  /* 0x8000001308107221 */ /* 0x108fe20000000000 */
[--C-:B0-----:R-:W-:Y:S01]  /*0a50*/  FADD R8, R9, -R19.reuse ;  /* 0x8000001309087221 */ /* 0x101fe20000000000 */
[--C-:B------:R-:W-:Y:S01]  /*0a60*/  FADD R10, R10, -R19.reuse ;  /* 0x800000130a0a7221 */ /* 0x100fe20000000000 */
[----:B------:R-:W-:Y:S01]  /*0a70*/  FADD R4, R11, -R19 ;  /* 0x800000130b047221 */ /* 0x000fe20000000000 */
[-C--:B------:R-:W-:Y:S01]  /*0a80*/  FMUL R16, R16, R13.reuse ;  /* 0x0000000d10107220 */ /* 0x080fe20000400000 */
[-C--:B------:R-:W-:Y:S01]  /*0a90*/  FMUL R9, R8, R13.reuse ;  /* 0x0000000d08097220 */ /* 0x080fe20000400000 */
[-C--:B------:R-:W-:Y:S01]  /*0aa0*/  FMUL R11, R10, R13.reuse ;  /* 0x0000000d0a0b7220 */ /* 0x080fe20000400000 */
[----:B------:R-:W-:Y:S01]  /*0ab0*/  FMUL R4, R4, R13 ;  /* 0x0000000d04047220 */ /* 0x000fe20000400000 */
[C-C-:B------:R-:W-:Y:S01]  /*0ac0*/  FFMA R16, R15.reuse, R16, R24.reuse ;  /* 0x000000100f107223 */ /* 0x140fe20000000018 */
[C-C-:B------:R-:W-:Y:S01]  /*0ad0*/  FFMA R9, R15.reuse, R9, R24.reuse ;  /* 0x000000090f097223 */ /* 0x140fe20000000018 */
[----:B------:R-:W-:Y:S01]  /*0ae0*/  FSEL R13, R32, RZ, P1 ;  /* 0x000000ff200d7208 */ /* 0x000fe20000800000 */
[C-C-:B------:R-:W-:Y:S01]  /*0af0*/  FFMA R11, R15.reuse, R11, R24.reuse ;  /* 0x0000000b0f0b7223 */ /* 0x140fe20000000018 */
[----:B------:R-:W-:Y:S01]  /*0b00*/  FFMA R4, R15, R4, R24 ;  /* 0x000000040f047223 */ /* 0x000fe20000000018 */
[----:B------:R-:W-:-:S02]  /*0b10*/  FSETP.GEU.AND P1, PT, R16, RZ, PT ;  /* 0x000000ff1000720b */ /* 0x000fc40003f2e000 */
[----:B------:R-:W-:Y:S01]  /*0b20*/  FSETP.GEU.AND P5, PT, R9, RZ, PT ;  /* 0x000000ff0900720b */ /* 0x000fe20003fae000 */
[C---:B------:R-:W-:Y:S01]  /*0b30*/  FADD R10, R18.reuse, R13 ;  /* 0x0000000d120a7221 */ /* 0x040fe20000000000 */
[----:B------:R-:W-:Y:S02]  /*0b40*/  FSETP.GEU.AND P3, PT, R18, -R13, PT ;  /* 0x8000000d1200720b */ /* 0x000fe40003f6e000 */
[----:B------:R-:W-:Y:S02]  /*0b50*/  FSETP.GEU.AND P6, PT, R11, RZ, PT ;  /* 0x000000ff0b00720b */ /* 0x000fe40003fce000 */
[----:B------:R-:W-:Y:S02]  /*0b60*/  FSEL R8, R9, RZ, P5 ;  /* 0x000000ff09087208 */ /* 0x000fe40002800000 */
[----:B------:R-:W-:Y:S02]  /*0b70*/  FSEL R13, R16, RZ, P1 ;  /* 0x000000ff100d7208 */ /* 0x000fe40000800000 */
[----:B------:R-:W-:-:S02]  /*0b80*/  FSETP.GEU.AND P5, PT, R4, RZ, PT ;  /* 0x000000ff0400720b */ /* 0x000fc40003fae000 */
[----:B------:R-:W-:Y:S02]  /*0b90*/  FSEL R11, R11, RZ, P6 ;  /* 0x000000ff0b0b7208 */ /* 0x000fe40003000000 */
[C---:B------:R-:W-:Y:S01]  /*0ba0*/  FSETP.GEU.AND P1, PT, R12.reuse, -R13, PT ;  /* 0x8000000d0c00720b */ /* 0x040fe20003f2e000 */
[----:B------:R-:W-:Y:S01]  /*0bb0*/  FADD R12, R12, R13 ;  /* 0x0000000d0c0c7221 */ /* 0x000fe20000000000 */
[C---:B------:R-:W-:Y:S01]  /*0bc0*/  FSETP.GEU.AND P6, PT, R7.reuse, -R8, PT ;  /* 0x800000080700720b */ /* 0x040fe20003fce000 */
[----:B------:R-:W-:Y:S01]  /*0bd0*/  FADD R7, R7, R8 ;  /* 0x0000000807077221 */ /* 0x000fe20000000000 */
[----:B------:R-:W-:Y:S02]  /*0be0*/  FSEL R4, R4, RZ, P5 ;  /* 0x000000ff04047208 */ /* 0x000fe40002800000 */
[----:B------:R-:W-:Y:S02]  /*0bf0*/  FSEL R8, R14, RZ, P4 ;  /* 0x000000ff0e087208 */ /* 0x000fe40002000000 */
[C---:B------:R-:W-:Y:S01]  /*0c00*/  FSETP.GEU.AND P4, PT, R6.reuse, -R11, PT ;  /* 0x8000000b0600720b */ /* 0x040fe20003f8e000 */
[----:B------:R-:W-:Y:S01]  /*0c10*/  FADD R6, R6, R11 ;  /* 0x0000000b06067221 */ /* 0x000fe20000000000 */
[----:B------:R-:W-:Y:S01]  /*0c20*/  FSEL R9, R21, RZ, P0 ;  /* 0x000000ff15097208 */ /* 0x000fe20000000000 */
[C---:B------:R-:W-:Y:S01]  /*0c30*/  FADD R13, R5.reuse, R4 ;  /* 0x00000004050d7221 */ /* 0x040fe20000000000 */
[----:B------:R-:W-:-:S02]  /*0c40*/  FSETP.GEU.AND P5, PT, R5, -R4, PT ;  /* 0x800000040500720b */ /* 0x000fc40003fae000 */
[----:B------:R-:W-:Y:S02]  /*0c50*/  FSEL R4, R12, RZ, P1 ;  /* 0x000000ff0c047208 */ /* 0x000fe40000800000 */
[----:B------:R-:W-:Y:S01]  /*0c60*/  FSEL R5, R7, RZ, P6 ;  /* 0x000000ff07057208 */ /* 0x000fe20003000000 */
[----:B------:R-:W-:Y:S01]  /*0c70*/  FADD R7, R8, R9 ;  /* 0x0000000908077221 */ /* 0x000fe20000000000 */
[----:B------:R-:W-:Y:S02]  /*0c80*/  FSEL R10, R10, RZ, P3 ;  /* 0x000000ff0a0a7208 */ /* 0x000fe40001800000 */
[----:B------:R-:W-:Y:S01]  /*0c90*/  FSEL R6, R6, RZ, P4 ;  /* 0x000000ff06067208 */ /* 0x000fe20002000000 */
[----:B------:R-:W-:Y:S01]  /*0ca0*/  FADD R15, R4, R5 ;  /* 0x00000005040f7221 */ /* 0x000fe20000000000 */
[----:B------:R-:W-:Y:S01]  /*0cb0*/  FSEL R11, R22, RZ, P2 ;  /* 0x000000ff160b7208 */ /* 0x000fe20001000000 */
[----:B------:R-:W-:Y:S01]  /*0cc0*/  FADD R12, R10, R7 ;  /* 0x000000070a0c7221 */ /* 0x000fe20000000000 */
[----:B------:R-:W-:Y:S01]  /*0cd0*/  FSEL R7, R13, RZ, P5 ;  /* 0x000000ff0d077208 */ /* 0x000fe20002800000 */
[----:B------:R-:W-:-:S02]  /*0ce0*/  FADD R14, R6, R15 ;  /* 0x0000000f060e7221 */ /* 0x000fc40000000000 */
[----:B------:R-:W-:Y:S02]  /*0cf0*/  FADD R12, R11, R12 ;  /* 0x0000000c0b0c7221 */ /* 0x000fe40000000000 */
[----:B------:R-:W-:-:S03]  /*0d00*/  FADD R14, R7, R14 ;  /* 0x0000000e070e7221 */ /* 0x000fc60000000000 */
[----:B------:R-:W0:Y:S04]  /*0d10*/  SHFL.BFLY PT, R15, R12, 0x2, 0x1f ;  /* 0x0c401f000c0f7f89 */ /* 0x000e2800000e0000 */
[----:B------:R-:W1:Y:S01]  /*0d20*/  SHFL.BFLY PT, R17, R14, 0x2, 0x1f ;  /* 0x0c401f000e117f89 */ /* 0x000e6200000e0000 */
[----:B------:R-:W2:Y:S01]  /*0d30*/  S2R R13, SR_TID.X ;  /* 0x00000000000d7919 */ /* 0x000ea20000002100 */
[----:B0-----:R-:W-:Y:S01]  /*0d40*/  FADD R15, R12, R15 ;  /* 0x0000000f0c0f7221 */ /* 0x001fe20000000000 */
[----:B-1----:R-:W-:-:S04]  /*0d50*/  FADD R17, R14, R17 ;  /* 0x000000110e117221 */ /* 0x002fc80000000000 */
[----:B------:R-:W0:Y:S04]  /*0d60*/  SHFL.BFLY PT, R16, R15, 0x1, 0x1f ;  /* 0x0c201f000f107f89 */ /* 0x000e2800000e0000 */
[----:B------:R-:W1:Y:S01]  /*0d70*/  SHFL.BFLY PT, R18, R17, 0x1, 0x1f ;  /* 0x0c201f0011127f89 */ /* 0x000e6200000e0000 */
[----:B--2---:R-:W-:-:S04]  /*0d80*/  SHF.R.U32.HI R22, RZ, 0x2, R13 ;  /* 0x00000002ff167819 */ /* 0x004fc8000001160d */
[----:B------:R-:W-:-:S04]  /*0d90*/  SGXT.U32 R22, R22, 0x6 ;  /* 0x000000061616781a */ /* 0x000fc80000000000 */
[----:B------:R-:W-:Y:S01]  /*0da0*/  LEA R22, R22, UR4, 0x2 ;  /* 0x0000000416167c11 */ /* 0x000fe2000f8e10ff */
[----:B0-----:R-:W-:Y:S01]  /*0db0*/  FADD R20, R15, R16 ;  /* 0x000000100f147221 */ /* 0x001fe20000000000 */
[----:B-1----:R-:W-:Y:S02]  /*0dc0*/  FADD R21, R17, R18 ;  /* 0x0000001211157221 */ /* 0x002fe40000000000 */
[----:B------:R-:W0:Y:S02]  /*0dd0*/  LDC.64 R16, c[0x0][0x210] ;  /* 0x00008400ff107b82 */ /* 0x000e240000000a00 */
[----:B------:R1:W-:Y:S04]  /*0de0*/  STS [R22], R20 ;  /* 0x0000001416007388 */ /* 0x0003e80000000800 */
[----:B------:R1:W-:Y:S01]  /*0df0*/  STS [R22+0x100], R21 ;  /* 0x0001001516007388 */ /* 0x0003e20000000800 */
[----:B------:R-:W-:Y:S01]  /*0e00*/  LOP3.LUT R12, R13, 0x7f, RZ, 0xc0, !PT ;  /* 0x0000007f0d0c7812 */ /* 0x000fe200078ec0ff */
[----:B------:R-:W2:Y:S03]  /*0e10*/  LDC.64 R18, c[0x0][0x218] ;  /* 0x00008600ff127b82 */ /* 0x000ea60000000a00 */
[----:B------:R-:W-:-:S05]  /*0e20*/  LEA R23, R12, UR4, 0x2 ;  /* 0x000000040c177c11 */ /* 0x000fca000f8e10ff */
[----:B------:R-:W-:Y:S01]  /*0e30*/  BAR.SYNC.DEFER_BLOCKING 0x0 ;  /* 0x0000000000007b1d */ /* 0x000fe20000010000 */
[----:B0-----:R-:W-:-:S04]  /*0e40*/  IMAD.WIDE R14, R3, 0x4, R16 ;  /* 0x00000004030e7825 */ /* 0x001fc800078e0210 */
[----:B------:R-:W-:Y:S01]  /*0e50*/  IMAD.WIDE R2, R2, 0x4, R16 ;  /* 0x0000000402027825 */ /* 0x000fe200078e0210 */
[----:B------:R1:W-:Y:S04]  /*0e60*/  STG.E.128 desc[UR6][R14.64], R8 ;  /* 0x000000080e007986 */ /* 0x0003e8000c101d06 */
[----:B------:R-:W0:Y:S04]  /*0e70*/  LDS R23, [R23] ;  /* 0x0000000017177984 */ /* 0x000e280000000800 */
[----:B------:R0:W-:Y:S01]  /*0e80*/  STG.E.128 desc[UR6][R2.64], R4 ;  /* 0x0000000402007986 */ /* 0x0001e2000c101d06 */
[----:B------:R-:W-:Y:S01]  /*0e90*/  BAR.SYNC.DEFER_BLOCKING 0x0 ;  /* 0x0000000000007b1d */ /* 0x000fe20000010000 */
[----:B------:R-:W-:-:S02]  /*0ea0*/  LOP3.LUT P0, RZ, R13, 0x80, RZ, 0xc0, !PT ;  /* 0x000000800dff7812 */ /* 0x000fc4000780c0ff */
[----:B------:R-:W-:-:S05]  /*0eb0*/  LOP3.LUT R13, R0, 0x7f, R13, 0xf8, !PT ;  /* 0x0000007f000d7812 */ /* 0x000fca00078ef80d */
[----:B--2---:R-:W-:-:S06]  /*0ec0*/  IMAD.WIDE R12, R13, 0x4, R18 ;  /* 0x000000040d0c7825 */ /* 0x004fcc00078e0212 */
[----:B01----:R-:W-:Y:S05]  /*0ed0*/  @P0 EXIT ;  /* 0x000000000000094d */ /* 0x003fea0003800000 */
[----:B0-----:R-:W-:-:S05]  /*0ee0*/  FMUL R23, R23, 0.0625 ;  /* 0x3d80000017177820 */ /* 0x001fca0000400000 */
[----:B------:R-:W-:Y:S01]  /*0ef0*/  STG.E desc[UR6][R12.64], R23 ;  /* 0x000000170c007986 */ /* 0x000fe2000c101906 */
[----:B------:R-:W-:Y:S05]  /*0f00*/  EXIT ;  /* 0x000000000000794d */ /* 0x000fea0003800000 */
.L_x_0:
[----:B------:R-:W-:-:S00]  /*0f10*/  BRA `(.L_x_0) ;  /* 0xfffffffc00fc7947 */ /* 0x000fc0000383ffff */
[----:B------:R-:W-:-:S00]  /*0f20*/  NOP ;  /* 0x0000000000007918 */ /* 0x000fc00000000000 */
        /* <DEDUP_REMOVED lines=13> */
.L_x_1:


//--------------------- .nv.global.init           --------------------------
	.section	.nv.global.init,"aw",@progbits
.nv.global.init:
	.type		_$_str,@object
	.size		_$_str,(_$_str_$_2 - _$_str)
_$_str:
        /*0000*/ 	.byte	0x5f, 0x5f, 0x43, 0x55, 0x44, 0x41, 0x5f, 0x46, 0x54, 0x5a, 0x00
	.type		_$_str_$_2,@object
	.size		_$_str_$_2,(.L_1 - _$_str_$_2)
_$_str_$_2:
        /*000b*/ 	.byte	0x5f, 0x5f, 0x43, 0x55, 0x44, 0x41, 0x5f, 0x50, 0x52, 0x45, 0x43, 0x5f, 0x53, 0x51, 0x52, 0x54
        /*001b*/ 	.byte	0x00
.L_1:


//--------------------- .nv.shared.triton_per_fused__native_batch_norm_legit_no_training_add_mean_relu_21 --------------------------
	.section	.nv.shared.triton_per_fused__native_batch_norm_legit_no_training_add_mean_relu_21,"aw",@nobits
	.sectionflags	@""
	.align	16
	.zero		1024


//--------------------- .nv.constant0.triton_per_fused__native_batch_norm_legit_no_training_add_mean_relu_21 --------------------------
	.section	.nv.constant0.triton_per_fused__native_batch_norm_legit_no_training_add_mean_relu_21,"a",@progbits
	.sectionflags	@""
	.align	4
.nv.constant0.triton_per_fused__native_batch_norm_legit_no_training_add_mean_relu_21:
	.zero		632
